	.headerflags	@"EF_CUDA_TEXMODE_UNIFIED EF_CUDA_64BIT_ADDRESS EF_CUDA_ACCELERATORS EF_CUDA_SM90 EF_CUDA_VIRTUAL_SM(EF_CUDA_SM90)"
	.elftype	@"ET_EXEC"


//--------------------- .nv.info                  --------------------------
	.section	.nv.info,"",@"SHT_CUDA_INFO"
	.align	4


	//----- nvinfo : EIATTR_REGCOUNT
	.align		4
        /*0000*/ 	.byte	0x04, 0x2f
        /*0002*/ 	.short	(.L_2 - .L_1)
	.align		4
.L_1:
        /*0004*/ 	.word	index@(triton_per_fused_add_cumsum_div_exp_log_max_mul_neg_sub_sum_0)
        /*0008*/ 	.word	0x0000001f


	//----- nvinfo : EIATTR_MIN_STACK_SIZE
	.align		4
.L_2:
        /*000c*/ 	.byte	0x04, 0x12
        /*000e*/ 	.short	(.L_4 - .L_3)
	.align		4
.L_3:
        /*0010*/ 	.word	index@(triton_per_fused_add_cumsum_div_exp_log_max_mul_neg_sub_sum_0)
        /*0014*/ 	.word	0x00000000


	//----- nvinfo : EIATTR_FRAME_SIZE
	.align		4
.L_4:
        /*0018*/ 	.byte	0x04, 0x11
        /*001a*/ 	.short	(.L_6 - .L_5)
	.align		4
.L_5:
        /*001c*/ 	.word	index@(triton_per_fused_add_cumsum_div_exp_log_max_mul_neg_sub_sum_0)
        /*0020*/ 	.word	0x00000000


	//----- nvinfo : EIATTR_MIN_STACK_SIZE
	.align		4
.L_6:
        /*0024*/ 	.byte	0x04, 0x12
        /*0026*/ 	.short	(.L_8 - .L_7)
	.align		4
.L_7:
        /*0028*/ 	.word	index@(triton_per_fused_add_cumsum_div_exp_log_max_mul_neg_sub_sum_0)
        /*002c*/ 	.word	0x00000000
.L_8:


//--------------------- .nv.info.triton_per_fused_add_cumsum_div_exp_log_max_mul_neg_sub_sum_0 --------------------------
	.section	.nv.info.triton_per_fused_add_cumsum_div_exp_log_max_mul_neg_sub_sum_0,"",@"SHT_CUDA_INFO"
	.sectionflags	@""
	.align	4


	//----- nvinfo : EIATTR_CUDA_API_VERSION
	.align		4
        /*0000*/ 	.byte	0x04, 0x37
        /*0002*/ 	.short	(.L_10 - .L_9)
.L_9:
        /*0004*/ 	.word	0x0000007c


	//----- nvinfo : EIATTR_KPARAM_INFO
	.align		4
.L_10:
        /*0008*/ 	.byte	0x04, 0x17
        /*000a*/ 	.short	(.L_12 - .L_11)
.L_11:
        /*000c*/ 	.word	0x00000000
        /*0010*/ 	.short	0x0003
        /*0012*/ 	.short	0x0018
        /*0014*/ 	.byte	0x00, 0xf0, 0x11, 0x00


	//----- nvinfo : EIATTR_KPARAM_INFO
	.align		4
.L_12:
        /*0018*/ 	.byte	0x04, 0x17
        /*001a*/ 	.short	(.L_14 - .L_13)
.L_13:
        /*001c*/ 	.word	0x00000000
        /*0020*/ 	.short	0x0002
        /*0022*/ 	.short	0x0010
        /*0024*/ 	.byte	0x00, 0xf4, 0x21, 0x00


	//----- nvinfo : EIATTR_KPARAM_INFO
	.align		4
.L_14:
        /*0028*/ 	.byte	0x04, 0x17
        /*002a*/ 	.short	(.L_16 - .L_15)
.L_15:
        /*002c*/ 	.word	0x00000000
        /*0030*/ 	.short	0x0001
        /*0032*/ 	.short	0x0008
        /*0034*/ 	.byte	0x00, 0xf4, 0x21, 0x00


	//----- nvinfo : EIATTR_KPARAM_INFO
	.align		4
.L_16:
        /*0038*/ 	.byte	0x04, 0x17
        /*003a*/ 	.short	(.L_18 - .L_17)
.L_17:
        /*003c*/ 	.word	0x00000000
        /*0040*/ 	.short	0x0000
        /*0042*/ 	.short	0x0000
        /*0044*/ 	.byte	0x00, 0xf4, 0x21, 0x00


	//----- nvinfo : EIATTR_SPARSE_MMA_MASK
	.align		4
.L_18:
        /*0048*/ 	.byte	0x03, 0x50
        /*004a*/ 	.short	0x0000


	//----- nvinfo : EIATTR_MAXREG_COUNT
	.align		4
        /*004c*/ 	.byte	0x03, 0x1b
        /*004e*/ 	.short	0x00ff


	//----- nvinfo : EIATTR_COOP_GROUP_MASK_REGIDS
	.align		4
        /*0050*/ 	.byte	0x04, 0x29
        /*0052*/ 	.short	(.L_20 - .L_19)


	//   ....[0]....
.L_19:
        /*0054*/ 	.word	0xffffffff


	//   ....[1]....
        /*0058*/ 	.word	0xffffffff


	//   ....[2]....
        /*005c*/ 	.word	0xffffffff


	//   ....[3]....
        /*0060*/ 	.word	0xffffffff


	//   ....[4]....
        /*0064*/ 	.word	0xffffffff


	//   ....[5]....
        /*0068*/ 	.word	0xffffffff


	//   ....[6]....
        /*006c*/ 	.word	0xffffffff


	//   ....[7]....
        /*0070*/ 	.word	0xffffffff


	//   ....[8]....
        /*0074*/ 	.word	0xffffffff


	//   ....[9]....
        /*0078*/ 	.word	0xffffffff


	//   ....[10]....
        /*007c*/ 	.word	0xffffffff


	//   ....[11]....
        /*0080*/ 	.word	0xffffffff


	//   ....[12]....
        /*0084*/ 	.word	0xffffffff


	//   ....[13]....
        /*0088*/ 	.word	0xffffffff


	//   ....[14]....
        /*008c*/ 	.word	0xffffffff


	//   ....[15]....
        /*0090*/ 	.word	0xffffffff


	//   ....[16]....
        /*0094*/ 	.word	0xffffffff


	//   ....[17]....
        /*0098*/ 	.word	0xffffffff


	//   ....[18]....
        /*009c*/ 	.word	0xffffffff


	//   ....[19]....
        /*00a0*/ 	.word	0xffffffff


	//   ....[20]....
        /*00a4*/ 	.word	0xffffffff


	//   ....[21]....
        /*00a8*/ 	.word	0xffffffff


	//   ....[22]....
        /*00ac*/ 	.word	0xffffffff


	//   ....[23]....
        /*00b0*/ 	.word	0xffffffff


	//----- nvinfo : EIATTR_COOP_GROUP_INSTR_OFFSETS
	.align		4
.L_20:
        /*00b4*/ 	.byte	0x04, 0x28
        /*00b6*/ 	.short	(.L_22 - .L_21)


	//   ....[0]....
.L_21:
        /*00b8*/ 	.word	0x000001c0


	//   ....[1]....
        /*00bc*/ 	.word	0x00000200


	//   ....[2]....
        /*00c0*/ 	.word	0x00000240


	//   ....[3]....
        /*00c4*/ 	.word	0x00000280


	//   ....[4]....
        /*00c8*/ 	.word	0x000002d0


	//   ....[5]....
        /*00cc*/ 	.word	0x00000370


	//   ....[6]....
        /*00d0*/ 	.word	0x000005c0


	//   ....[7]....
        /*00d4*/ 	.word	0x00000600


	//   ....[8]....
        /*00d8*/ 	.word	0x00000620


	//   ....[9]....
        /*00dc*/ 	.word	0x00000650


	//   ....[10]....
        /*00e0*/ 	.word	0x00000690


	//   ....[11]....
        /*00e4*/ 	.word	0x00000740


	//   ....[12]....
        /*00e8*/ 	.word	0x00000ef0


	//   ....[13]....
        /*00ec*/ 	.word	0x00000f10


	//   ....[14]....
        /*00f0*/ 	.word	0x00000f30


	//   ....[15]....
        /*00f4*/ 	.word	0x00000f80


	//   ....[16]....
        /*00f8*/ 	.word	0x00000f90


	//   ....[17]....
        /*00fc*/ 	.word	0x00000fb0


	//   ....[18]....
        /*0100*/ 	.word	0x00000fd0


	//   ....[19]....
        /*0104*/ 	.word	0x00001020


	//   ....[20]....
        /*0108*/ 	.word	0x00001050


	//   ....[21]....
        /*010c*/ 	.word	0x00001070


	//   ....[22]....
        /*0110*/ 	.word	0x000010b0


	//   ....[23]....
        /*0114*/ 	.word	0x00001120


	//----- nvinfo : EIATTR_EXIT_INSTR_OFFSETS
	.align		4
.L_22:
        /*0118*/ 	.byte	0x04, 0x1c
        /*011a*/ 	.short	(.L_24 - .L_23)


	//   ....[0]....
.L_23:
        /*011c*/ 	.word	0x000011e0


	//   ....[1]....
        /*0120*/ 	.word	0x00001260


	//----- nvinfo : EIATTR_REQNTID
	.align		4
.L_24:
        /*0124*/ 	.byte	0x04, 0x10
        /*0126*/ 	.short	(.L_26 - .L_25)
.L_25:
        /*0128*/ 	.word	0x00000040
        /*012c*/ 	.word	0x00000001
        /*0130*/ 	.word	0x00000001


	//----- nvinfo : EIATTR_CBANK_PARAM_SIZE
	.align		4
.L_26:
        /*0134*/ 	.byte	0x03, 0x19
        /*0136*/ 	.short	0x001c


	//----- nvinfo : EIATTR_PARAM_CBANK
	.align		4
        /*0138*/ 	.byte	0x04, 0x0a
        /*013a*/ 	.short	(.L_28 - .L_27)
	.align		4
.L_27:
        /*013c*/ 	.word	index@(.nv.constant0.triton_per_fused_add_cumsum_div_exp_log_max_mul_neg_sub_sum_0)
        /*0140*/ 	.short	0x0210
        /*0142*/ 	.short	0x001c


	//----- nvinfo : EIATTR_SW_WAR
	.align		4
.L_28:
        /*0144*/ 	.byte	0x04, 0x36
        /*0146*/ 	.short	(.L_30 - .L_29)
.L_29:
        /*0148*/ 	.word	0x00000008
.L_30:


//--------------------- .nv.callgraph             --------------------------
	.section	.nv.callgraph,"",@"SHT_CUDA_CALLGRAPH"
	.align	4
	.sectionentsize	8
	.align		4
        /*0000*/ 	.word	0x00000000
	.align		4
        /*0004*/ 	.word	0xffffffff
	.align		4
        /*0008*/ 	.word	0x00000000
	.align		4
        /*000c*/ 	.word	0xfffffffe
	.align		4
        /*0010*/ 	.word	0x00000000
	.align		4
        /*0014*/ 	.word	0xfffffffd
	.align		4
        /*0018*/ 	.word	0x00000000
	.align		4
        /*001c*/ 	.word	0xfffffffc


//--------------------- .nv.constant4             --------------------------
	.section	.nv.constant4,"a",@progbits
	.align	8
	.align		8
.nv.constant4:
        /*0000*/ 	.dword	_$_str


//--------------------- .text.triton_per_fused_add_cumsum_div_exp_log_max_mul_neg_sub_sum_0 --------------------------
	.section	.text.triton_per_fused_add_cumsum_div_exp_log_max_mul_neg_sub_sum_0,"ax",@progbits
	.sectionflags	@"SHF_BARRIERS=1"
	.align	128
        .global         triton_per_fused_add_cumsum_div_exp_log_max_mul_neg_sub_sum_0
        .type           triton_per_fused_add_cumsum_div_exp_log_max_mul_neg_sub_sum_0,@function
        .size           triton_per_fused_add_cumsum_div_exp_log_max_mul_neg_sub_sum_0,(.L_x_1 - triton_per_fused_add_cumsum_div_exp_log_max_mul_neg_sub_sum_0)
        .other          triton_per_fused_add_cumsum_div_exp_log_max_mul_neg_sub_sum_0,@"STO_CUDA_ENTRY STV_DEFAULT"
triton_per_fused_add_cumsum_div_exp_log_max_mul_neg_sub_sum_0:
.text.triton_per_fused_add_cumsum_div_exp_log_max_mul_neg_sub_sum_0:
[----:B------:R-:W0:Y:S02]  /*0000*/  LDC R1, c[0x0][0x28] ;  /* 0x00000a00ff017b82 */ /* 0x000e240000000800 */
[----:B------:R-:W1:Y:S01]  /*0010*/  S2R R2, SR_TID.X ;  /* 0x0000000000027919 */ /* 0x000e620000002100 */
[----:B------:R-:W2:Y:S01]  /*0020*/  LDC.64 R4, c[0x0][0x218] ;  /* 0x00008600ff047b82 */ /* 0x000ea20000000a00 */
[----:B------:R-:W-:Y:S01]  /*0030*/  ULDC.64 UR6, c[0x0][0x208] ;  /* 0x0000820000067ab9 */ /* 0x000fe20000000a00 */
[----:B-1----:R-:W-:-:S04]  /*0040*/  SHF.L.U32 R3, R2, 0x2, RZ ;  /* 0x0000000202037819 */ /* 0x002fc800000006ff */
[----:B------:R-:W-:-:S05]  /*0050*/  LOP3.LUT R11, R3, 0xfc, RZ, 0xc0, !PT ;  /* 0x000000fc030b7812 */ /* 0x000fca00078ec0ff */
[----:B--2---:R-:W-:-:S06]  /*0060*/  IMAD.WIDE.U32 R4, R11, 0x4, R4 ;  /* 0x000000040b047825 */ /* 0x004fcc00078e0004 */
[----:B------:R-:W2:Y:S01]  /*0070*/  LDG.E.128 R4, desc[UR6][R4.64] ;  /* 0x0000000604047981 */ /* 0x000ea2000c1e1d00 */
[----:B------:R-:W1:Y:S01]  /*0080*/  S2UR UR5, SR_CgaCtaId ;  /* 0x00000000000579c3 */ /* 0x000e620000008800 */
[----:B------:R-:W-:Y:S01]  /*0090*/  UMOV UR4, 0x400 ;  /* 0x0000040000047882 */ /* 0x000fe20000000000 */
[----:B------:R-:W-:Y:S02]  /*00a0*/  LOP3.LUT P2, RZ, R2, 0x1f, RZ, 0xc0, !PT ;  /* 0x0000001f02ff7812 */ /* 0x000fe4000784c0ff */
[----:B------:R-:W-:-:S04]  /*00b0*/  SHF.R.U32.HI R17, RZ, 0x5, R2 ;  /* 0x00000005ff117819 */ /* 0x000fc80000011602 */
[----:B------:R-:W-:Y:S01]  /*00c0*/  SGXT.U32 R17, R17, 0x1 ;  /* 0x000000011111781a */ /* 0x000fe20000000000 */
[----:B-1----:R-:W-:Y:S01]  /*00d0*/  UPRMT UR4, UR5, 0x654, UR4 ;  /* 0x0000065405047896 */ /* 0x002fe20008000004 */
[C---:B--2---:R-:W-:Y:S02]  /*00e0*/  FSETP.NAN.AND P1, PT, R4.reuse, R4, PT ;  /* 0x000000040400720b */ /* 0x044fe40003f28000 */
[CC--:B------:R-:W-:Y:S02]  /*00f0*/  FSETP.GT.AND P0, PT, R4.reuse, R5.reuse, PT ;  /* 0x000000050400720b */ /* 0x0c0fe40003f04000 */
[----:B------:R-:W-:-:S04]  /*0100*/  FSEL R9, R4, R5, P1 ;  /* 0x0000000504097208 */ /* 0x000fc80000800000 */
[----:B------:R-:W-:Y:S02]  /*0110*/  FSEL R15, R4, R9, P0 ;  /* 0x00000009040f7208 */ /* 0x000fe40000000000 */
[----:B------:R-:W1:Y:S02]  /*0120*/  LDC.64 R8, c[0x0][0x220] ;  /* 0x00008800ff087b82 */ /* 0x000e640000000a00 */
[C---:B------:R-:W-:Y:S02]  /*0130*/  FSETP.GT.AND P0, PT, R15.reuse, R6, PT ;  /* 0x000000060f00720b */ /* 0x040fe40003f04000 */
[----:B------:R-:W-:-:S11]  /*0140*/  FSETP.NAN.AND P1, PT, R15, R15, PT ;  /* 0x0000000f0f00720b */ /* 0x000fd60003f28000 */
[----:B------:R-:W-:-:S04]  /*0150*/  @!P0 FSEL R15, R15, R6, P1 ;  /* 0x000000060f0f8208 */ /* 0x000fc80000800000 */
[C---:B------:R-:W-:Y:S02]  /*0160*/  FSETP.GT.AND P0, PT, R15.reuse, R7, PT ;  /* 0x000000070f00720b */ /* 0x040fe40003f04000 */
[----:B------:R-:W-:Y:S01]  /*0170*/  FSETP.NAN.AND P1, PT, R15, R15, PT ;  /* 0x0000000f0f00720b */ /* 0x000fe20003f28000 */
[----:B-1----:R-:W-:-:S06]  /*0180*/  IMAD.WIDE.U32 R8, R11, 0x4, R8 ;  /* 0x000000040b087825 */ /* 0x002fcc00078e0008 */
[----:B------:R-:W2:Y:S04]  /*0190*/  LDG.E.128 R8, desc[UR6][R8.64] ;  /* 0x0000000608087981 */ /* 0x000ea8000c1e1d00 */
[----:B------:R-:W-:-:S04]  /*01a0*/  @!P0 FSEL R15, R15, R7, P1 ;  /* 0x000000070f0f8208 */ /* 0x000fc80000800000 */
[C---:B------:R-:W-:Y:S01]  /*01b0*/  FSETP.NAN.AND P1, PT, R15.reuse, R15, PT ;  /* 0x0000000f0f00720b */ /* 0x040fe20003f28000 */
[----:B------:R-:W1:Y:S02]  /*01c0*/  SHFL.BFLY PT, R0, R15, 0x10, 0x1f ;  /* 0x0e001f000f007f89 */ /* 0x000e6400000e0000 */
[----:B-1----:R-:W-:-:S13]  /*01d0*/  FSETP.GT.AND P0, PT, R15, R0, PT ;  /* 0x000000000f00720b */ /* 0x002fda0003f04000 */
        /* <DEDUP_REMOVED lines=12> */
[----:B------:R-:W-:Y:S02]  /*02a0*/  @!P0 FSEL R15, R15, R0, P1 ;  /* 0x000000000f0f8208 */ /* 0x000fe40000800000 */
[----:B------:R-:W-:Y:S02]  /*02b0*/  ISETP.GE.AND P1, PT, R2, 0x2, PT ;  /* 0x000000020200780c */ /* 0x000fe40003f26270 */
[C---:B------:R-:W-:Y:S01]  /*02c0*/  FSETP.NAN.AND P3, PT, R15.reuse, R15, PT ;  /* 0x0000000f0f00720b */ /* 0x040fe20003f68000 */
[----:B------:R-:W1:Y:S02]  /*02d0*/  SHFL.BFLY PT, R0, R15, 0x1, 0x1f ;  /* 0x0c201f000f007f89 */ /* 0x000e6400000e0000 */
[----:B-1----:R-:W-:-:S13]  /*02e0*/  FSETP.GT.AND P0, PT, R15, R0, PT ;  /* 0x000000000f00720b */ /* 0x002fda0003f04000 */
[----:B------:R-:W-:Y:S02]  /*02f0*/  @!P0 SEL R15, R15, R0, P3 ;  /* 0x000000000f0f8207 */ /* 0x000fe40001800000 */
[----:B------:R-:W-:-:S05]  /*0300*/  LEA R0, R17, UR4, 0x2 ;  /* 0x0000000411007c11 */ /* 0x000fca000f8e10ff */
[----:B------:R-:W-:Y:S01]  /*0310*/  @!P2 STS [R0], R15 ;  /* 0x0000000f0000a388 */ /* 0x000fe20000000800 */
[----:B------:R-:W-:Y:S06]  /*0320*/  BAR.SYNC.DEFER_BLOCKING 0x0 ;  /* 0x0000000000007b1d */ /* 0x000fec0000010000 */
[----:B------:R-:W1:Y:S01]  /*0330*/  @!P1 LDS R14, [R3+UR4] ;  /* 0x00000004030e9984 */ /* 0x000e620008000800 */
[----:B------:R-:W-:-:S04]  /*0340*/  LOP3.LUT R16, R2, 0x1, RZ, 0xc0, !PT ;  /* 0x0000000102107812 */ /* 0x000fc800078ec0ff */
[----:B------:R-:W-:-:S04]  /*0350*/  ISETP.NE.U32.AND P0, PT, R16, 0x1, PT ;  /* 0x000000011000780c */ /* 0x000fc80003f05070 */
[----:B------:R-:W-:Y:S01]  /*0360*/  ISETP.LT.AND P0, PT, R2, 0x2, P0 ;  /* 0x000000020200780c */ /* 0x000fe20000701270 */
[----:B-1----:R-:W1:Y:S01]  /*0370*/  SHFL.BFLY PT, R19, R14, 0x1, 0x1f ;  /* 0x0c201f000e137f89 */ /* 0x002e6200000e0000 */
[C---:B------:R-:W-:Y:S02]  /*0380*/  FSETP.NAN.AND P4, PT, R14.reuse, R14, PT ;  /* 0x0000000e0e00720b */ /* 0x040fe40003f88000 */
[----:B-1----:R-:W-:-:S04]  /*0390*/  FSETP.GT.AND P3, PT, R14, R19, PT ;  /* 0x000000130e00720b */ /* 0x002fc80003f64000 */
[----:B------:R-:W-:-:S04]  /*03a0*/  SEL R19, R14, R19, P3 ;  /* 0x000000130e137207 */ /* 0x000fc80001800000 */
[----:B------:R-:W-:-:S05]  /*03b0*/  SEL R16, R14, R19, P4 ;  /* 0x000000130e107207 */ /* 0x000fca0002000000 */
[----:B------:R-:W-:Y:S01]  /*03c0*/  @P0 STS [R3+UR4], R16 ;  /* 0x0000001003000988 */ /* 0x000fe20008000804 */
[----:B------:R-:W-:Y:S06]  /*03d0*/  BAR.SYNC.DEFER_BLOCKING 0x0 ;  /* 0x0000000000007b1d */ /* 0x000fec0000010000 */
[----:B------:R-:W1:Y:S02]  /*03e0*/  LDS R15, [UR4] ;  /* 0x00000004ff0f7984 */ /* 0x000e640008000800 */
[----:B-1----:R-:W-:-:S04]  /*03f0*/  FADD R14, RZ, R15 ;  /* 0x0000000fff0e7221 */ /* 0x002fc80000000000 */
[----:B------:R-:W-:-:S04]  /*0400*/  FADD R15, R4, -R14 ;  /* 0x8000000e040f7221 */ /* 0x000fc80000000000 */
[----:B------:R-:W-:Y:S01]  /*0410*/  FMUL R19, R15, 1.4426950216293334961 ;  /* 0x3fb8aa3b0f137820 */ /* 0x000fe20000400000 */
[--C-:B------:R-:W-:Y:S01]  /*0420*/  FADD R15, R5, -R14.reuse ;  /* 0x8000000e050f7221 */ /* 0x100fe20000000000 */
[----:B------:R-:W-:-:S03]  /*0430*/  FADD R18, R6, -R14 ;  /* 0x8000000e06127221 */ /* 0x000fc60000000000 */
[----:B------:R-:W-:Y:S01]  /*0440*/  FMUL R20, R15, 1.4426950216293334961 ;  /* 0x3fb8aa3b0f147820 */ /* 0x000fe20000400000 */
[----:B------:R-:W-:Y:S01]  /*0450*/  FADD R15, R7, -R14 ;  /* 0x8000000e070f7221 */ /* 0x000fe20000000000 */
[----:B------:R-:W-:Y:S01]  /*0460*/  FMUL R21, R18, 1.4426950216293334961 ;  /* 0x3fb8aa3b12157820 */ /* 0x000fe20000400000 */
[----:B------:R-:W-:Y:S01]  /*0470*/  BAR.SYNC.DEFER_BLOCKING 0x0 ;  /* 0x0000000000007b1d */ /* 0x000fe20000010000 */
[----:B------:R-:W-:Y:S02]  /*0480*/  FSETP.GEU.AND P3, PT, R19, -126, PT ;  /* 0xc2fc00001300780b */ /* 0x000fe40003f6e000 */
[----:B------:R-:W-:Y:S01]  /*0490*/  FSETP.GEU.AND P4, PT, R20, -126, PT ;  /* 0xc2fc00001400780b */ /* 0x000fe20003f8e000 */
[----:B------:R-:W-:Y:S01]  /*04a0*/  FMUL R22, R15, 1.4426950216293334961 ;  /* 0x3fb8aa3b0f167820 */ /* 0x000fe20000400000 */
[----:B------:R-:W-:-:S04]  /*04b0*/  FSETP.GEU.AND P5, PT, R21, -126, PT ;  /* 0xc2fc00001500780b */ /* 0x000fc80003fae000 */
[----:B------:R-:W-:-:S05]  /*04c0*/  FSETP.GEU.AND P6, PT, R22, -126, PT ;  /* 0xc2fc00001600780b */ /* 0x000fca0003fce000 */
[----:B------:R-:W-:Y:S02]  /*04d0*/  @!P3 FMUL R19, R19, 0.5 ;  /* 0x3f0000001313b820 */ /* 0x000fe40000400000 */
[----:B------:R-:W-:Y:S02]  /*04e0*/  @!P4 FMUL R20, R20, 0.5 ;  /* 0x3f0000001414c820 */ /* 0x000fe40000400000 */
[----:B------:R-:W1:Y:S01]  /*04f0*/  MUFU.EX2 R16, R19 ;  /* 0x0000001300107308 */ /* 0x000e620000000800 */
[----:B------:R-:W-:-:S03]  /*0500*/  @!P5 FMUL R21, R21, 0.5 ;  /* 0x3f0000001515d820 */ /* 0x000fc60000400000 */
[----:B------:R-:W-:-:S04]  /*0510*/  @!P6 FMUL R22, R22, 0.5 ;  /* 0x3f0000001616e820 */ /* 0x000fc80000400000 */
[----:B------:R-:W3:Y:S08]  /*0520*/  MUFU.EX2 R15, R20 ;  /* 0x00000014000f7308 */ /* 0x000ef00000000800 */
[----:B------:R-:W4:Y:S01]  /*0530*/  MUFU.EX2 R23, R21 ;  /* 0x0000001500177308 */ /* 0x000f220000000800 */
[----:B-1----:R-:W-:-:S07]  /*0540*/  @!P3 FMUL R16, R16, R16 ;  /* 0x000000101010b220 */ /* 0x002fce0000400000 */
[----:B------:R-:W1:Y:S01]  /*0550*/  MUFU.EX2 R24, R22 ;  /* 0x0000001600187308 */ /* 0x000e620000000800 */
[----:B---3--:R-:W-:-:S04]  /*0560*/  @!P4 FMUL R15, R15, R15 ;  /* 0x0000000f0f0fc220 */ /* 0x008fc80000400000 */
[----:B------:R-:W-:Y:S01]  /*0570*/  FADD R18, R16, R15 ;  /* 0x0000000f10127221 */ /* 0x000fe20000000000 */
[----:B----4-:R-:W-:-:S04]  /*0580*/  @!P5 FMUL R23, R23, R23 ;  /* 0x000000171717d220 */ /* 0x010fc80000400000 */
[----:B------:R-:W-:Y:S01]  /*0590*/  FADD R15, R23, R18 ;  /* 0x00000012170f7221 */ /* 0x000fe20000000000 */
[----:B-1----:R-:W-:-:S04]  /*05a0*/  @!P6 FMUL R24, R24, R24 ;  /* 0x000000181818e220 */ /* 0x002fc80000400000 */
[----:B------:R-:W-:-:S05]  /*05b0*/  FADD R25, R24, R15 ;  /* 0x0000000f18197221 */ /* 0x000fca0000000000 */
[----:B------:R-:W1:Y:S01]  /*05c0*/  SHFL.UP PT, R20, R25, 0x1, RZ ;  /* 0x0420000019147989 */ /* 0x000e6200000e00ff */
[----:B------:R-:W-:-:S04]  /*05d0*/  LOP3.LUT R19, R2, 0x1f, RZ, 0xc0, !PT ;  /* 0x0000001f02137812 */ /* 0x000fc800078ec0ff */
[----:B------:R-:W-:Y:S01]  /*05e0*/  ISETP.GT.U32.AND P3, PT, R19, 0x1, PT ;  /* 0x000000011300780c */ /* 0x000fe20003f64070 */
[----:B-1----:R-:W-:-:S05]  /*05f0*/  @P2 FADD R25, R25, R20 ;  /* 0x0000001419192221 */ /* 0x002fca0000000000 */
[----:B------:R-:W1:Y:S07]  /*0600*/  SHFL.UP PT, R20, R25, 0x2, RZ ;  /* 0x0440000019147989 */ /* 0x000e6e00000e00ff */
[----:B-1----:R-:W-:-:S05]  /*0610*/  @P3 FADD R25, R25, R20 ;  /* 0x0000001419193221 */ /* 0x002fca0000000000 */
[----:B------:R-:W1:Y:S01]  /*0620*/  SHFL.UP PT, R20, R25, 0x4, RZ ;  /* 0x0480000019147989 */ /* 0x000e6200000e00ff */
[----:B------:R-:W-:-:S13]  /*0630*/  ISETP.GT.U32.AND P3, PT, R19, 0x3, PT ;  /* 0x000000031300780c */ /* 0x000fda0003f64070 */
[----:B-1----:R-:W-:-:S05]  /*0640*/  @P3 FADD R25, R25, R20 ;  /* 0x0000001419193221 */ /* 0x002fca0000000000 */
[----:B------:R-:W1:Y:S01]  /*0650*/  SHFL.UP PT, R20, R25, 0x8, RZ ;  /* 0x0500000019147989 */ /* 0x000e6200000e00ff */
[C---:B------:R-:W-:Y:S02]  /*0660*/  ISETP.GT.U32.AND P3, PT, R19.reuse, 0x7, PT ;  /* 0x000000071300780c */ /* 0x040fe40003f64070 */
[----:B------:R-:W-:-:S11]  /*0670*/  ISETP.NE.AND P4, PT, R19, 0x1f, PT ;  /* 0x0000001f1300780c */ /* 0x000fd60003f85270 */
[----:B-1----:R-:W-:-:S05]  /*0680*/  @P3 FADD R25, R25, R20 ;  /* 0x0000001419193221 */ /* 0x002fca0000000000 */
[----:B------:R-:W1:Y:S01]  /*0690*/  SHFL.UP PT, R20, R25, 0x10, RZ ;  /* 0x0600000019147989 */ /* 0x000e6200000e00ff */
[----:B------:R-:W-:-:S13]  /*06a0*/  ISETP.GT.U32.AND P3, PT, R19, 0xf, PT ;  /* 0x0000000f1300780c */ /* 0x000fda0003f64070 */
[----:B-1----:R-:W-:-:S05]  /*06b0*/  @P3 FADD R25, R25, R20 ;  /* 0x0000001419193221 */ /* 0x002fca0000000000 */
[----:B------:R-:W-:Y:S01]  /*06c0*/  @!P4 STS [R0], R25 ;  /* 0x000000190000c388 */ /* 0x000fe20000000800 */
[----:B------:R-:W-:Y:S06]  /*06d0*/  BAR.SYNC.DEFER_BLOCKING 0x0 ;  /* 0x0000000000007b1d */ /* 0x000fec0000010000 */
[----:B------:R-:W1:Y:S02]  /*06e0*/  LDS R20, [UR4] ;  /* 0x00000004ff147984 */ /* 0x000e640008000800 */
[----:B------:R-:W-:Y:S01]  /*06f0*/  BAR.SYNC.DEFER_BLOCKING 0x0 ;  /* 0x0000000000007b1d */ /* 0x000fe20000010000 */
[----:B------:R-:W-:-:S02]  /*0700*/  ISETP.NE.AND P3, PT, R17, RZ, PT ;  /* 0x000000ff1100720c */ /* 0x000fc40003f65270 */
[----:B------:R-:W-:Y:S01]  /*0710*/  LOP3.LUT P4, RZ, R17, 0x1f, R2, 0xf8, !PT ;  /* 0x0000001f11ff7812 */ /* 0x000fe2000788f802 */
[----:B-1----:R-:W-:-:S05]  /*0720*/  FADD R22, R25, R20 ;  /* 0x0000001419167221 */ /* 0x002fca0000000000 */
[----:B------:R-:W-:-:S05]  /*0730*/  FSEL R19, R25, R22, !P3 ;  /* 0x0000001619137208 */ /* 0x000fca0005800000 */
[----:B------:R-:W1:Y:S02]  /*0740*/  SHFL.UP PT, R23, R19, 0x1, RZ ;  /* 0x0420000013177989 */ /* 0x000e6400000e00ff */
[----:B-1----:R-:W-:-:S05]  /*0750*/  FSEL R23, R20, R23, !P2 ;  /* 0x0000001714177208 */ /* 0x002fca0005000000 */
[----:B------:R-:W-:-:S04]  /*0760*/  @P4 FADD R18, R18, R23 ;  /* 0x0000001712124221 */ /* 0x000fc80000000000 */
[----:B------:R-:W-:-:S05]  /*0770*/  FADD R21, R18, 1.0000000116860974231e-07 ;  /* 0x33d6bf9512157421 */ /* 0x000fca0000000000 */
[----:B------:R-:W-:Y:S01]  /*0780*/  FSETP.GEU.AND P5, PT, R21, 1.175494350822287508e-38, PT ;  /* 0x008000001500780b */ /* 0x000fe20003fae000 */
[----:B------:R-:W-:-:S12]  /*0790*/  FADD R17, R16, R23 ;  /* 0x0000001710117221 */ /* 0x000fd80000000000 */
[----:B------:R-:W-:-:S05]  /*07a0*/  @!P5 FMUL R21, R21, 8388608 ;  /* 0x4b0000001515d820 */ /* 0x000fca0000400000 */
[----:B------:R-:W-:Y:S01]  /*07b0*/  IADD3 R20, R21, -0x3f2aaaab, RZ ;  /* 0xc0d5555515147810 */ /* 0x000fe20007ffe0ff */
[----:B------:R-:W-:-:S03]  /*07c0*/  HFMA2.MMA R18, -RZ, RZ, 1.5048828125, 33.21875 ;  /* 0x3e055027ff127435 */ /* 0x000fc600000001ff */
[----:B------:R-:W-:Y:S02]  /*07d0*/  LOP3.LUT R20, R20, 0xff800000, RZ, 0xc0, !PT ;  /* 0xff80000014147812 */ /* 0x000fe400078ec0ff */
[----:B------:R-:W-:Y:S02]  /*07e0*/  FSEL R17, R16, R17, !P4 ;  /* 0x0000001110117208 */ /* 0x000fe40006000000 */
[----:B------:R-:W-:-:S03]  /*07f0*/  IADD3 R25, R21, -R20, RZ ;  /* 0x8000001415197210 */ /* 0x000fc60007ffe0ff */
[----:B------:R-:W-:Y:S02]  /*0800*/  FADD R17, R17, 1.0000000116860974231e-07 ;  /* 0x33d6bf9511117421 */ /* 0x000fe40000000000 */
[----:B------:R-:W-:-:S04]  /*0810*/  FADD R25, R25, -1 ;  /* 0xbf80000019197421 */ /* 0x000fc80000000000 */
[----:B------:R-:W-:Y:S01]  /*0820*/  FFMA.FTZ R16, R25, -R18, 0.14084610342979431152 ;  /* 0x3e1039f619107423 */ /* 0x000fe20000010812 */
[----:B------:R-:W-:-:S03]  /*0830*/  FSETP.GEU.AND P3, PT, R17, 1.175494350822287508e-38, PT ;  /* 0x008000001100780b */ /* 0x000fc60003f6e000 */
[----:B------:R-:W-:-:S04]  /*0840*/  FFMA.FTZ R16, R25, R16, -0.12148627638816833496 ;  /* 0xbdf8cdcc19107423 */ /* 0x000fc80000010010 */
[----:B------:R-:W-:-:S04]  /*0850*/  FFMA.FTZ R16, R25, R16, 0.13980610668659210205 ;  /* 0x3e0f295519107423 */ /* 0x000fc80000010010 */
[----:B------:R-:W-:Y:S02]  /*0860*/  FFMA.FTZ R16, R25, R16, -0.16684235632419586182 ;  /* 0xbe2ad8b919107423 */ /* 0x000fe40000010010 */
[----:B------:R-:W-:Y:S02]  /*0870*/  @!P3 FMUL R17, R17, 8388608 ;  /* 0x4b0000001111b820 */ /* 0x000fe40000400000 */
[----:B------:R-:W-:-:S04]  /*0880*/  FFMA.FTZ R16, R25, R16, 0.20012299716472625732 ;  /* 0x3e4ced0b19107423 */ /* 0x000fc80000010010 */
[----:B------:R-:W-:Y:S01]  /*0890*/  FFMA.FTZ R22, R25, R16, -0.24999669194221496582 ;  /* 0xbe7fff2219167423 */ /* 0x000fe20000010010 */
[----:B------:R-:W-:-:S03]  /*08a0*/  IADD3 R16, R17, -0x3f2aaaab, RZ ;  /* 0xc0d5555511107810 */ /* 0x000fc60007ffe0ff */
[----:B------:R-:W-:Y:S01]  /*08b0*/  FFMA.FTZ R22, R25, R22, 0.33333182334899902344 ;  /* 0x3eaaaa7819167423 */ /* 0x000fe20000010016 */
[----:B------:R-:W-:Y:S01]  /*08c0*/  LOP3.LUT R16, R16, 0xff800000, RZ, 0xc0, !PT ;  /* 0xff80000010107812 */ /* 0x000fe200078ec0ff */
[----:B------:R-:W-:Y:S02]  /*08d0*/  @P4 FADD R15, R15, R23 ;  /* 0x000000170f0f4221 */ /* 0x000fe40000000000 */
[----:B------:R-:W-:Y:S01]  /*08e0*/  FFMA.FTZ R22, R25, R22, -0.5 ;  /* 0xbf00000019167423 */ /* 0x000fe20000010016 */
[----:B------:R-:W-:Y:S02]  /*08f0*/  IADD3 R23, R17, -R16, RZ ;  /* 0x8000001011177210 */ /* 0x000fe40007ffe0ff */
[----:B------:R-:W-:Y:S01]  /*0900*/  ISETP.GE.U32.AND P4, PT, R21, 0x7f800000, PT ;  /* 0x7f8000001500780c */ /* 0x000fe20003f86070 */
[----:B------:R-:W-:Y:S02]  /*0910*/  FMUL R22, R25, R22 ;  /* 0x0000001619167220 */ /* 0x000fe40000400000 */
[----:B------:R-:W-:-:S02]  /*0920*/  FADD R23, R23, -1 ;  /* 0xbf80000017177421 */ /* 0x000fc40000000000 */
[----:B------:R-:W-:Y:S01]  /*0930*/  FFMA.FTZ R22, R25, R22, R25 ;  /* 0x0000001619167223 */ /* 0x000fe20000010019 */
[----:B------:R-:W-:Y:S01]  /*0940*/  I2FP.F32.S32 R25, R20 ;  /* 0x0000001400197245 */ /* 0x000fe20000201400 */
[----:B------:R-:W-:Y:S01]  /*0950*/  FFMA.FTZ R20, R23, -R18, 0.14084610342979431152 ;  /* 0x3e1039f617147423 */ /* 0x000fe20000010812 */
[----:B------:R-:W-:Y:S01]  /*0960*/  FSEL R24, RZ, -23, P5 ;  /* 0xc1b80000ff187808 */ /* 0x000fe20002800000 */
[----:B------:R-:W-:Y:S02]  /*0970*/  FADD R19, R19, 1.0000000116860974231e-07 ;  /* 0x33d6bf9513137421 */ /* 0x000fe40000000000 */
[----:B------:R-:W-:Y:S01]  /*0980*/  FFMA.FTZ R20, R23, R20, -0.12148627638816833496 ;  /* 0xbdf8cdcc17147423 */ /* 0x000fe20000010014 */
[----:B------:R-:W-:Y:S01]  /*0990*/  FADD R15, R15, 1.0000000116860974231e-07 ;  /* 0x33d6bf950f0f7421 */ /* 0x000fe20000000000 */
[----:B------:R-:W-:Y:S01]  /*09a0*/  FFMA.FTZ R25, R25, 1.1920928955078125e-07, R24 ;  /* 0x3400000019197823 */ /* 0x000fe20000010018 */
[----:B------:R-:W-:Y:S01]  /*09b0*/  @P4 MOV R26, 0x7f800000 ;  /* 0x7f800000001a4802 */ /* 0x000fe20000000f00 */
[----:B------:R-:W-:Y:S01]  /*09c0*/  FFMA.FTZ R24, R23, R20, 0.13980610668659210205 ;  /* 0x3e0f295517187423 */ /* 0x000fe20000010014 */
[----:B------:R-:W-:Y:S01]  /*09d0*/  FSETP.GEU.AND P6, PT, R19, 1.175494350822287508e-38, PT ;  /* 0x008000001300780b */ /* 0x000fe20003fce000 */
[----:B------:R-:W-:-:S02]  /*09e0*/  FFMA.FTZ R20, R25, 0.69314718246459960938, R22 ;  /* 0x3f31721819147823 */ /* 0x000fc40000010016 */
[----:B------:R-:W-:Y:S01]  /*09f0*/  @P4 FFMA.FTZ R20, R21, R26, +INF ;  /* 0x7f80000015144423 */ /* 0x000fe2000001001a */
[----:B------:R-:W-:Y:S01]  /*0a00*/  FSETP.GEU.AND P4, PT, R15, 1.175494350822287508e-38, PT ;  /* 0x008000000f00780b */ /* 0x000fe20003f8e000 */
[----:B------:R-:W-:-:S04]  /*0a10*/  FFMA.FTZ R24, R23, R24, -0.16684235632419586182 ;  /* 0xbe2ad8b917187423 */ /* 0x000fc80000010018 */
[----:B------:R-:W-:-:S04]  /*0a20*/  FFMA.FTZ R24, R23, R24, 0.20012299716472625732 ;  /* 0x3e4ced0b17187423 */ /* 0x000fc80000010018 */
[----:B------:R-:W-:Y:S01]  /*0a30*/  @!P6 FMUL R19, R19, 8388608 ;  /* 0x4b0000001313e820 */ /* 0x000fe20000400000 */
[----:B------:R-:W-:-:S03]  /*0a40*/  FFMA.FTZ R24, R23, R24, -0.24999669194221496582 ;  /* 0xbe7fff2217187423 */ /* 0x000fc60000010018 */
[----:B------:R-:W-:Y:S01]  /*0a50*/  @!P4 FMUL R15, R15, 8388608 ;  /* 0x4b0000000f0fc820 */ /* 0x000fe20000400000 */
[----:B------:R-:W-:Y:S02]  /*0a60*/  IADD3 R22, R19, -0x3f2aaaab, RZ ;  /* 0xc0d5555513167810 */ /* 0x000fe40007ffe0ff */
[----:B------:R-:W-:Y:S01]  /*0a70*/  I2FP.F32.S32 R25, R16 ;  /* 0x0000001000197245 */ /* 0x000fe20000201400 */
[----:B------:R-:W-:Y:S01]  /*0a80*/  FFMA.FTZ R26, R23, R24, 0.33333182334899902344 ;  /* 0x3eaaaa78171a7423 */ /* 0x000fe20000010018 */
[----:B------:R-:W-:Y:S02]  /*0a90*/  IADD3 R16, R15, -0x3f2aaaab, RZ ;  /* 0xc0d555550f107810 */ /* 0x000fe40007ffe0ff */
[----:B------:R-:W-:Y:S02]  /*0aa0*/  FSEL R24, RZ, -23, P3 ;  /* 0xc1b80000ff187808 */ /* 0x000fe40001800000 */
[----:B------:R-:W-:Y:S02]  /*0ab0*/  LOP3.LUT R22, R22, 0xff800000, RZ, 0xc0, !PT ;  /* 0xff80000016167812 */ /* 0x000fe400078ec0ff */
[----:B------:R-:W-:Y:S01]  /*0ac0*/  LOP3.LUT R16, R16, 0xff800000, RZ, 0xc0, !PT ;  /* 0xff80000010107812 */ /* 0x000fe200078ec0ff */
[----:B------:R-:W-:Y:S01]  /*0ad0*/  FFMA.FTZ R24, R25, 1.1920928955078125e-07, R24 ;  /* 0x3400000019187823 */ /* 0x000fe20000010018 */
[----:B------:R-:W-:-:S02]  /*0ae0*/  FSETP.NEU.AND P5, PT, R21, RZ, PT ;  /* 0x000000ff1500720b */ /* 0x000fc40003fad000 */
[----:B------:R-:W-:Y:S02]  /*0af0*/  IADD3 R21, R19, -R22, RZ ;  /* 0x8000001613157210 */ /* 0x000fe40007ffe0ff */
[----:B------:R-:W-:-:S03]  /*0b00*/  IADD3 R25, R15, -R16, RZ ;  /* 0x800000100f197210 */ /* 0x000fc60007ffe0ff */
[----:B------:R-:W-:Y:S02]  /*0b10*/  FADD R21, R21, -1 ;  /* 0xbf80000015157421 */ /* 0x000fe40000000000 */
[----:B------:R-:W-:Y:S02]  /*0b20*/  FADD R25, R25, -1 ;  /* 0xbf80000019197421 */ /* 0x000fe40000000000 */
[-C--:B------:R-:W-:Y:S02]  /*0b30*/  FFMA.FTZ R28, R21, -R18.reuse, 0.14084610342979431152 ;  /* 0x3e1039f6151c7423 */ /* 0x080fe40000010812 */
[----:B------:R-:W-:Y:S02]  /*0b40*/  FFMA.FTZ R18, R25, -R18, 0.14084610342979431152 ;  /* 0x3e1039f619127423 */ /* 0x000fe40000010812 */
[----:B------:R-:W-:Y:S02]  /*0b50*/  FFMA.FTZ R28, R21, R28, -0.12148627638816833496 ;  /* 0xbdf8cdcc151c7423 */ /* 0x000fe4000001001c */
[----:B------:R-:W-:Y:S01]  /*0b60*/  FFMA.FTZ R18, R25, R18, -0.12148627638816833496 ;  /* 0xbdf8cdcc19127423 */ /* 0x000fe20000010012 */
[----:B------:R-:W-:Y:S01]  /*0b70*/  FFMA.FTZ R26, R23, R26, -0.5 ;  /* 0xbf000000171a7423 */ /* 0x000fe2000001001a */
[----:B------:R-:W-:Y:S01]  /*0b80*/  FFMA.FTZ R28, R21, R28, 0.13980610668659210205 ;  /* 0x3e0f2955151c7423 */ /* 0x000fe2000001001c */
[----:B------:R-:W-:Y:S01]  /*0b90*/  ISETP.GE.U32.AND P3, PT, R17, 0x7f800000, PT ;  /* 0x7f8000001100780c */ /* 0x000fe20003f66070 */
[----:B------:R-:W-:Y:S01]  /*0ba0*/  FFMA.FTZ R18, R25, R18, 0.13980610668659210205 ;  /* 0x3e0f295519127423 */ /* 0x000fe20000010012 */
[----:B------:R-:W-:Y:S01]  /*0bb0*/  FMUL R26, R23, R26 ;  /* 0x0000001a171a7220 */ /* 0x000fe20000400000 */
[----:B------:R-:W-:-:S02]  /*0bc0*/  FFMA.FTZ R28, R21, R28, -0.16684235632419586182 ;  /* 0xbe2ad8b9151c7423 */ /* 0x000fc4000001001c */
[----:B------:R-:W-:Y:S01]  /*0bd0*/  FFMA.FTZ R18, R25, R18, -0.16684235632419586182 ;  /* 0xbe2ad8b919127423 */ /* 0x000fe20000010012 */
[----:B------:R-:W-:Y:S01]  /*0be0*/  FFMA.FTZ R23, R23, R26, R23 ;  /* 0x0000001a17177223 */ /* 0x000fe20000010017 */
[----:B------:R-:W-:Y:S02]  /*0bf0*/  FFMA.FTZ R28, R21, R28, 0.20012299716472625732 ;  /* 0x3e4ced0b151c7423 */ /* 0x000fe4000001001c */
[----:B------:R-:W-:Y:S01]  /*0c00*/  FFMA.FTZ R18, R25, R18, 0.20012299716472625732 ;  /* 0x3e4ced0b19127423 */ /* 0x000fe20000010012 */
[----:B------:R-:W-:Y:S01]  /*0c10*/  FFMA.FTZ R23, R24, 0.69314718246459960938, R23 ;  /* 0x3f31721818177823 */ /* 0x000fe20000010017 */
[----:B------:R-:W-:Y:S02]  /*0c20*/  FFMA.FTZ R28, R21, R28, -0.24999669194221496582 ;  /* 0xbe7fff22151c7423 */ /* 0x000fe4000001001c */
[----:B------:R-:W-:Y:S01]  /*0c30*/  FFMA.FTZ R18, R25, R18, -0.24999669194221496582 ;  /* 0xbe7fff2219127423 */ /* 0x000fe20000010012 */
[----:B------:R-:W-:Y:S02]  /*0c40*/  I2FP.F32.S32 R27, R16 ;  /* 0x00000010001b7245 */ /* 0x000fe40000201400 */
[----:B------:R-:W-:Y:S01]  /*0c50*/  @P3 MOV R24, 0x7f800000 ;  /* 0x7f80000000183802 */ /* 0x000fe20000000f00 */
[----:B------:R-:W-:Y:S01]  /*0c60*/  FFMA.FTZ R28, R21, R28, 0.33333182334899902344 ;  /* 0x3eaaaa78151c7423 */ /* 0x000fe2000001001c */
[----:B------:R-:W-:Y:S01]  /*0c70*/  FSEL R16, RZ, -23, P4 ;  /* 0xc1b80000ff107808 */ /* 0x000fe20002000000 */
[----:B------:R-:W-:Y:S01]  /*0c80*/  FFMA.FTZ R18, R25, R18, 0.33333182334899902344 ;  /* 0x3eaaaa7819127423 */ /* 0x000fe20000010012 */
[----:B------:R-:W-:Y:S01]  /*0c90*/  ISETP.GE.U32.AND P4, PT, R15, 0x7f800000, PT ;  /* 0x7f8000000f00780c */ /* 0x000fe20003f86070 */
[----:B------:R-:W-:Y:S01]  /*0ca0*/  @P3 FFMA.FTZ R23, R17, R24, +INF ;  /* 0x7f80000011173423 */ /* 0x000fe20000010018 */
[----:B------:R-:W-:Y:S01]  /*0cb0*/  FFMA.FTZ R28, R21, R28, -0.5 ;  /* 0xbf000000151c7423 */ /* 0x000fe2000001001c */
[----:B------:R-:W-:Y:S01]  /*0cc0*/  ISETP.GE.U32.AND P3, PT, R19, 0x7f800000, PT ;  /* 0x7f8000001300780c */ /* 0x000fe20003f66070 */
[----:B------:R-:W-:Y:S01]  /*0cd0*/  FFMA.FTZ R18, R25, R18, -0.5 ;  /* 0xbf00000019127423 */ /* 0x000fe20000010012 */
[----:B------:R-:W-:Y:S01]  /*0ce0*/  FFMA.FTZ R16, R27, 1.1920928955078125e-07, R16 ;  /* 0x340000001b107823 */ /* 0x000fe20000010010 */
[----:B------:R-:W-:Y:S01]  /*0cf0*/  I2FP.F32.S32 R27, R22 ;  /* 0x00000016001b7245 */ /* 0x000fe20000201400 */
[----:B------:R-:W-:Y:S01]  /*0d00*/  FMUL R28, R21, R28 ;  /* 0x0000001c151c7220 */ /* 0x000fe20000400000 */
[----:B------:R-:W-:Y:S01]  /*0d10*/  FSEL R22, RZ, -23, P6 ;  /* 0xc1b80000ff167808 */ /* 0x000fe20003000000 */
[----:B------:R-:W-:-:S02]  /*0d20*/  FMUL R18, R25, R18 ;  /* 0x0000001219127220 */ /* 0x000fc40000400000 */
[----:B------:R-:W-:Y:S02]  /*0d30*/  FFMA.FTZ R21, R21, R28, R21 ;  /* 0x0000001c15157223 */ /* 0x000fe40000010015 */
[----:B------:R-:W-:Y:S01]  /*0d40*/  FFMA.FTZ R22, R27, 1.1920928955078125e-07, R22 ;  /* 0x340000001b167823 */ /* 0x000fe20000010016 */
[----:B------:R-:W-:Y:S01]  /*0d50*/  FFMA.FTZ R25, R25, R18, R25 ;  /* 0x0000001219197223 */ /* 0x000fe20000010019 */
[----:B------:R-:W-:Y:S02]  /*0d60*/  @P4 MOV R18, 0x7f800000 ;  /* 0x7f80000000124802 */ /* 0x000fe40000000f00 */
[----:B------:R-:W-:Y:S01]  /*0d70*/  FSETP.NEU.AND P6, PT, R17, RZ, PT ;  /* 0x000000ff1100720b */ /* 0x000fe20003fcd000 */
[----:B------:R-:W-:Y:S01]  /*0d80*/  FFMA.FTZ R21, R22, 0.69314718246459960938, R21 ;  /* 0x3f31721816157823 */ /* 0x000fe20000010015 */
[----:B------:R-:W-:Y:S01]  /*0d90*/  FSEL R17, R20, -INF , P5 ;  /* 0xff80000014117808 */ /* 0x000fe20002800000 */
[----:B------:R-:W-:Y:S01]  /*0da0*/  FFMA.FTZ R16, R16, 0.69314718246459960938, R25 ;  /* 0x3f31721810107823 */ /* 0x000fe20000010019 */
[----:B------:R-:W-:Y:S01]  /*0db0*/  @P3 MOV R22, 0x7f800000 ;  /* 0x7f80000000163802 */ /* 0x000fe20000000f00 */
[C---:B------:R-:W-:Y:S01]  /*0dc0*/  @P4 FFMA.FTZ R16, R15.reuse, R18, +INF ;  /* 0x7f8000000f104423 */ /* 0x040fe20000010012 */
[----:B------:R-:W-:Y:S01]  /*0dd0*/  FSETP.NEU.AND P5, PT, R15, RZ, PT ;  /* 0x000000ff0f00720b */ /* 0x000fe20003fad000 */
[----:B------:R-:W-:Y:S01]  /*0de0*/  FADD R18, R14, R17 ;  /* 0x000000110e127221 */ /* 0x000fe20000000000 */
[----:B------:R-:W-:Y:S01]  /*0df0*/  FSEL R23, R23, -INF , P6 ;  /* 0xff80000017177808 */ /* 0x000fe20003000000 */
[C---:B------:R-:W-:Y:S01]  /*0e00*/  @P3 FFMA.FTZ R21, R19.reuse, R22, +INF ;  /* 0x7f80000013153423 */ /* 0x040fe20000010016 */
[----:B------:R-:W-:Y:S01]  /*0e10*/  FSETP.NEU.AND P4, PT, R19, RZ, PT ;  /* 0x000000ff1300720b */ /* 0x000fe20003f8d000 */
[----:B------:R-:W-:Y:S01]  /*0e20*/  FADD R18, R5, -R18 ;  /* 0x8000001205127221 */ /* 0x000fe20000000000 */
[----:B------:R-:W-:Y:S01]  /*0e30*/  FSEL R15, R16, -INF , P5 ;  /* 0xff800000100f7808 */ /* 0x000fe20002800000 */
[----:B------:R-:W-:Y:S01]  /*0e40*/  FADD R23, R14, R23 ;  /* 0x000000170e177221 */ /* 0x000fe20000000000 */
[----:B------:R-:W-:Y:S01]  /*0e50*/  FSEL R21, R21, -INF , P4 ;  /* 0xff80000015157808 */ /* 0x000fe20002000000 */
[----:B--2---:R-:W-:-:S02]  /*0e60*/  FMUL R5, R9, R18 ;  /* 0x0000001209057220 */ /* 0x004fc40000400000 */
[----:B------:R-:W-:Y:S01]  /*0e70*/  FADD R23, R4, -R23 ;  /* 0x8000001704177221 */ /* 0x000fe20000000000 */
[C---:B------:R-:W-:Y:S01]  /*0e80*/  FADD R15, R14.reuse, R15 ;  /* 0x0000000f0e0f7221 */ /* 0x040fe20000000000 */
[----:B------:R-:W-:Y:S02]  /*0e90*/  FADD R14, R14, R21 ;  /* 0x000000150e0e7221 */ /* 0x000fe40000000000 */
[----:B------:R-:W-:Y:S01]  /*0ea0*/  FFMA R5, R8, R23, R5 ;  /* 0x0000001708057223 */ /* 0x000fe20000000005 */
[----:B------:R-:W-:Y:S01]  /*0eb0*/  FADD R15, R6, -R15 ;  /* 0x8000000f060f7221 */ /* 0x000fe20000000000 */
[----:B------:R-:W-:-:S03]  /*0ec0*/  FADD R14, R7, -R14 ;  /* 0x8000000e070e7221 */ /* 0x000fc60000000000 */
[----:B------:R-:W-:-:S04]  /*0ed0*/  FFMA R4, R10, R15, R5 ;  /* 0x0000000f0a047223 */ /* 0x000fc80000000005 */
[----:B------:R-:W-:-:S05]  /*0ee0*/  FFMA R4, R11, R14, R4 ;  /* 0x0000000e0b047223 */ /* 0x000fca0000000004 */
[----:B------:R-:W1:Y:S02]  /*0ef0*/  SHFL.BFLY PT, R5, R4, 0x10, 0x1f ;  /* 0x0e001f0004057f89 */ /* 0x000e6400000e0000 */
[----:B-1----:R-:W-:-:S05]  /*0f00*/  FADD R5, R4, R5 ;  /* 0x0000000504057221 */ /* 0x002fca0000000000 */
[----:B------:R-:W1:Y:S02]  /*0f10*/  SHFL.BFLY PT, R6, R5, 0x8, 0x1f ;  /* 0x0d001f0005067f89 */ /* 0x000e6400000e0000 */
[----:B-1----:R-:W-:-:S05]  /*0f20*/  FADD R6, R5, R6 ;  /* 0x0000000605067221 */ /* 0x002fca0000000000 */
[----:B------:R-:W1:Y:S01]  /*0f30*/  SHFL.BFLY PT, R7, R6, 0x4, 0x1f ;  /* 0x0c801f0006077f89 */ /* 0x000e6200000e0000 */
[----:B------:R-:W-:-:S04]  /*0f40*/  FADD R9, R8, R9 ;  /* 0x0000000908097221 */ /* 0x000fc80000000000 */
[----:B------:R-:W-:-:S04]  /*0f50*/  FADD R10, R10, R9 ;  /* 0x000000090a0a7221 */ /* 0x000fc80000000000 */
[----:B------:R-:W-:Y:S01]  /*0f60*/  FADD R10, R11, R10 ;  /* 0x0000000a0b0a7221 */ /* 0x000fe20000000000 */
[----:B-1----:R-:W-:-:S05]  /*0f70*/  FADD R7, R6, R7 ;  /* 0x0000000706077221 */ /* 0x002fca0000000000 */
[----:B------:R-:W1:Y:S04]  /*0f80*/  SHFL.BFLY PT, R8, R7, 0x2, 0x1f ;  /* 0x0c401f0007087f89 */ /* 0x000e6800000e0000 */
[----:B------:R-:W2:Y:S01]  /*0f90*/  SHFL.BFLY PT, R9, R10, 0x10, 0x1f ;  /* 0x0e001f000a097f89 */ /* 0x000ea200000e0000 */
[----:B-1----:R-:W-:-:S05]  /*0fa0*/  FADD R8, R7, R8 ;  /* 0x0000000807087221 */ /* 0x002fca0000000000 */
[----:B------:R-:W1:Y:S01]  /*0fb0*/  SHFL.BFLY PT, R5, R8, 0x1, 0x1f ;  /* 0x0c201f0008057f89 */ /* 0x000e6200000e0000 */
[----:B--2---:R-:W-:-:S05]  /*0fc0*/  FADD R9, R10, R9 ;  /* 0x000000090a097221 */ /* 0x004fca0000000000 */
[----:B------:R-:W2:Y:S01]  /*0fd0*/  SHFL.BFLY PT, R4, R9, 0x8, 0x1f ;  /* 0x0d001f0009047f89 */ /* 0x000ea200000e0000 */
[----:B-1----:R-:W-:-:S05]  /*0fe0*/  FADD R5, R8, R5 ;  /* 0x0000000508057221 */ /* 0x002fca0000000000 */
[----:B------:R-:W-:Y:S01]  /*0ff0*/  @!P2 STS [R0], R5 ;  /* 0x000000050000a388 */ /* 0x000fe20000000800 */
[----:B------:R-:W-:Y:S01]  /*1000*/  BAR.SYNC.DEFER_BLOCKING 0x0 ;  /* 0x0000000000007b1d */ /* 0x000fe20000010000 */
[----:B--2---:R-:W-:-:S05]  /*1010*/  FADD R6, R9, R4 ;  /* 0x0000000409067221 */ /* 0x004fca0000000000 */
[----:B------:R-:W1:Y:S04]  /*1020*/  SHFL.BFLY PT, R11, R6, 0x4, 0x1f ;  /* 0x0c801f00060b7f89 */ /* 0x000e6800000e0000 */
[----:B------:R-:W-:Y:S01]  /*1030*/  @!P1 LDS R13, [R3+UR4] ;  /* 0x00000004030d9984 */ /* 0x000fe20008000800 */
[----:B-1----:R-:W-:-:S05]  /*1040*/  FADD R11, R6, R11 ;  /* 0x0000000b060b7221 */ /* 0x002fca0000000000 */
[----:B------:R-:W1:Y:S02]  /*1050*/  SHFL.BFLY PT, R4, R11, 0x2, 0x1f ;  /* 0x0c401f000b047f89 */ /* 0x000e6400000e0000 */
[----:B-1----:R-:W-:Y:S02]  /*1060*/  FADD R7, R11, R4 ;  /* 0x000000040b077221 */ /* 0x002fe40000000000 */
[----:B------:R-:W1:Y:S02]  /*1070*/  SHFL.BFLY PT, R4, R13, 0x1, 0x1f ;  /* 0x0c201f000d047f89 */ /* 0x000e6400000e0000 */
[----:B-1----:R-:W-:-:S05]  /*1080*/  FADD R4, R13, R4 ;  /* 0x000000040d047221 */ /* 0x002fca0000000000 */
[----:B------:R-:W-:Y:S01]  /*1090*/  @P0 STS [R3+UR4], R4 ;  /* 0x0000000403000988 */ /* 0x000fe20008000804 */
[----:B------:R-:W-:Y:S06]  /*10a0*/  BAR.SYNC.DEFER_BLOCKING 0x0 ;  /* 0x0000000000007b1d */ /* 0x000fec0000010000 */
[----:B------:R-:W1:Y:S04]  /*10b0*/  SHFL.BFLY PT, R8, R7, 0x1, 0x1f ;  /* 0x0c201f0007087f89 */ /* 0x000e6800000e0000 */
[----:B------:R-:W-:Y:S01]  /*10c0*/  LDS R5, [UR4] ;  /* 0x00000004ff057984 */ /* 0x000fe20008000800 */
[----:B-1----:R-:W-:Y:S01]  /*10d0*/  FADD R9, R7, R8 ;  /* 0x0000000807097221 */ /* 0x002fe20000000000 */
[----:B------:R-:W-:Y:S06]  /*10e0*/  BAR.SYNC.DEFER_BLOCKING 0x0 ;  /* 0x0000000000007b1d */ /* 0x000fec0000010000 */
[----:B------:R-:W-:Y:S02]  /*10f0*/  @!P2 STS [R0], R9 ;  /* 0x000000090000a388 */ /* 0x000fe40000000800 */
[----:B------:R-:W-:Y:S06]  /*1100*/  BAR.SYNC.DEFER_BLOCKING 0x0 ;  /* 0x0000000000007b1d */ /* 0x000fec0000010000 */
[----:B------:R-:W1:Y:S04]  /*1110*/  @!P1 LDS R12, [R3+UR4] ;  /* 0x00000004030c9984 */ /* 0x000e680008000800 */
[----:B-1----:R-:W1:Y:S02]  /*1120*/  SHFL.BFLY PT, R11, R12, 0x1, 0x1f ;  /* 0x0c201f000c0b7f89 */ /* 0x002e6400000e0000 */
[----:B-1----:R-:W-:-:S05]  /*1130*/  FADD R6, R12, R11 ;  /* 0x0000000b0c067221 */ /* 0x002fca0000000000 */
[----:B------:R-:W-:Y:S01]  /*1140*/  @P0 STS [R3+UR4], R6 ;  /* 0x0000000603000988 */ /* 0x000fe20008000804 */
[----:B------:R-:W-:Y:S06]  /*1150*/  BAR.SYNC.DEFER_BLOCKING 0x0 ;  /* 0x0000000000007b1d */ /* 0x000fec0000010000 */
[----:B------:R-:W1:Y:S02]  /*1160*/  LDS R4, [UR4] ;  /* 0x00000004ff047984 */ /* 0x000e640008000800 */
[----:B------:R-:W-:Y:S01]  /*1170*/  BAR.SYNC.DEFER_BLOCKING 0x0 ;  /* 0x0000000000007b1d */ /* 0x000fe20000010000 */
[----:B------:R-:W-:Y:S01]  /*1180*/  LOP3.LUT P2, RZ, R2, 0x3f, RZ, 0xc0, !PT ;  /* 0x0000003f02ff7812 */ /* 0x000fe2000784c0ff */
[----:B-1----:R-:W-:-:S05]  /*1190*/  FADD R4, RZ, R4 ;  /* 0x00000004ff047221 */ /* 0x002fca0000000000 */
[C---:B------:R-:W-:Y:S02]  /*11a0*/  FSETP.GT.AND P0, PT, |R4|.reuse, 8.50705917302346158658e+37, PT ;  /* 0x7e8000000400780b */ /* 0x040fe40003f04200 */
[----:B------:R-:W-:-:S11]  /*11b0*/  FSETP.GEU.AND P1, PT, |R4|, 1.175494350822287508e-38, PT ;  /* 0x008000000400780b */ /* 0x000fd60003f2e200 */
[----:B------:R-:W-:-:S04]  /*11c0*/  @P0 FMUL R4, R4, 0.25 ;  /* 0x3e80000004040820 */ /* 0x000fc80000400000 */
[----:B------:R-:W-:Y:S01]  /*11d0*/  @!P1 FMUL R4, R4, 16777216 ;  /* 0x4b80000004049820 */ /* 0x000fe20000400000 */
[----:B------:R-:W-:Y:S06]  /*11e0*/  @P2 EXIT ;  /* 0x000000000000294d */ /* 0x000fec0003800000 */
[----:B------:R-:W0:Y:S01]  /*11f0*/  LDC.64 R2, c[0x0][0x210] ;  /* 0x00008400ff027b82 */ /* 0x000e220000000a00 */
[----:B------:R-:W1:Y:S01]  /*1200*/  MUFU.RCP R0, R4 ;  /* 0x0000000400007308 */ /* 0x000e620000001000 */
[----:B------:R-:W-:-:S04]  /*1210*/  FADD R5, RZ, R5 ;  /* 0x00000005ff057221 */ /* 0x000fc80000000000 */
[----:B------:R-:W-:-:S04]  /*1220*/  @P0 FMUL R5, R5, 0.25 ;  /* 0x3e80000005050820 */ /* 0x000fc80000400000 */
[----:B------:R-:W-:-:S04]  /*1230*/  @!P1 FMUL R5, R5, 16777216 ;  /* 0x4b80000005059820 */ /* 0x000fc80000400000 */
[----:B-1----:R-:W-:-:S05]  /*1240*/  FFMA R5, R0, -R5, RZ ;  /* 0x8000000500057223 */ /* 0x002fca00000000ff */
[----:B0-----:R-:W-:Y:S01]  /*1250*/  STG.E desc[UR6][R2.64], R5 ;  /* 0x0000000502007986 */ /* 0x001fe2000c101906 */
[----:B------:R-:W-:Y:S05]  /*1260*/  EXIT ;  /* 0x000000000000794d */ /* 0x000fea0003800000 */
.L_x_0:
[----:B------:R-:W-:-:S00]  /*1270*/  BRA `(.L_x_0) ;  /* 0xfffffffc00fc7947 */ /* 0x000fc0000383ffff */
[----:B------:R-:W-:-:S00]  /*1280*/  NOP ;  /* 0x0000000000007918 */ /* 0x000fc00000000000 */
[----:B------:R-:W-:-:S00]  /*1290*/  NOP ;  /* 0x0000000000007918 */ /* 0x000fc00000000000 */
[----:B------:R-:W-:-:S00]  /*12a0*/  NOP ;  /* 0x0000000000007918 */ /* 0x000fc00000000000 */
[----:B------:R-:W-:-:S00]  /*12b0*/  NOP ;  /* 0x0000000000007918 */ /* 0x000fc00000000000 */
[----:B------:R-:W-:-:S00]  /*12c0*/  NOP ;  /* 0x0000000000007918 */ /* 0x000fc00000000000 */
[----:B------:R-:W-:-:S00]  /*12d0*/  NOP ;  /* 0x0000000000007918 */ /* 0x000fc00000000000 */
[----:B------:R-:W-:-:S00]  /*12e0*/  NOP ;  /* 0x0000000000007918 */ /* 0x000fc00000000000 */
[----:B------:R-:W-:-:S00]  /*12f0*/  NOP ;  /* 0x0000000000007918 */ /* 0x000fc00000000000 */
.L_x_1:


//--------------------- .nv.global.init           --------------------------
	.section	.nv.global.init,"aw",@progbits
.nv.global.init:
	.type		_$_str,@object
	.size		_$_str,(.L_0 - _$_str)
_$_str:
        /*0000*/ 	.byte	0x5f, 0x5f, 0x43, 0x55, 0x44, 0x41, 0x5f, 0x46, 0x54, 0x5a, 0x00
.L_0:


//--------------------- .nv.shared.triton_per_fused_add_cumsum_div_exp_log_max_mul_neg_sub_sum_0 --------------------------
	.section	.nv.shared.triton_per_fused_add_cumsum_div_exp_log_max_mul_neg_sub_sum_0,"aw",@nobits
	.sectionflags	@""
	.align	16
	.zero		1024


//--------------------- .nv.constant0.triton_per_fused_add_cumsum_div_exp_log_max_mul_neg_sub_sum_0 --------------------------
	.section	.nv.constant0.triton_per_fused_add_cumsum_div_exp_log_max_mul_neg_sub_sum_0,"a",@progbits
	.sectionflags	@""
	.align	4
.nv.constant0.triton_per_fused_add_cumsum_div_exp_log_max_mul_neg_sub_sum_0:
	.zero		556
